//
// Generated by NVIDIA NVVM Compiler
//
// Compiler Build ID: CL-36424714
// Cuda compilation tools, release 13.0, V13.0.88
// Based on NVVM 20.0.0
//

.version 9.0
.target sm_100
.address_size 64

	// .globl	_Z11rotateArrayPii

.visible .entry _Z11rotateArrayPii(
	.param .u64 .ptr .align 1 _Z11rotateArrayPii_param_0,
	.param .u32 _Z11rotateArrayPii_param_1
)
{
	.reg .b32 	%r<6>;
	.reg .b64 	%rd<7>;

	ld.param.u64 	%rd1, [_Z11rotateArrayPii_param_0];
	ld.param.u32 	%r1, [_Z11rotateArrayPii_param_1];
	cvta.to.global.u64 	%rd2, %rd1;
	mov.u32 	%r2, %tid.x;
	add.s32 	%r3, %r2, 1;
	rem.u32 	%r4, %r3, %r1;
	mul.wide.u32 	%rd3, %r4, 4;
	add.s64 	%rd4, %rd2, %rd3;
	ld.global.u32 	%r5, [%rd4];
	bar.sync 	0;
	mul.wide.u32 	%rd5, %r2, 4;
	add.s64 	%rd6, %rd2, %rd5;
	st.global.u32 	[%rd6], %r5;
	ret;

}


// ===== COMPILED SASS (sm_100) =====

	.target	sm_100

	.elftype	@"ET_EXEC"


//--------------------- .note.nv.tkinfo           --------------------------
	.section	.note.nv.tkinfo,"",@"SHT_NOTE"
	.sectionflags	@"SHF_NOTE_NV_TKINFO"
	.tkinfo
        /*0018*/ 	.word	0x00000002
        /*0030*/ 	.string	""
        /*0030*/ 	.string	"ptxas"
        /*0030*/ 	.string	"Cuda compilation tools, release 13.0, V13.0.88"
        /*0030*/ 	.string	"Build cuda_13.0.r13.0/compiler.36424714_0"
        /*0030*/ 	.string	"-arch sm_100 -m 64 "



//--------------------- .note.nv.cuinfo           --------------------------
	.section	.note.nv.cuinfo,"",@"SHT_NOTE"
	.sectionflags	@"SHF_NOTE_NV_CUINFO"
        /*0018*/ 	.short	0x0002
        /*001a*/ 	.short	0x0064
        /*001c*/ 	.short	0x0082
	.zero		2


//--------------------- .nv.info                  --------------------------
	.section	.nv.info,"",@"SHT_CUDA_INFO"
	.align	4


	//----- nvinfo : EIATTR_REGCOUNT
	.align		4
        /*0000*/ 	.byte	0x04, 0x2f
        /*0002*/ 	.short	(.L_1 - .L_0)
	.align		4
.L_0:
        /*0004*/ 	.word	index@(_Z11rotateArrayPii)
        /*0008*/ 	.word	0x0000000a


	//----- nvinfo : EIATTR_FRAME_SIZE
	.align		4
.L_1:
        /*000c*/ 	.byte	0x04, 0x11
        /*000e*/ 	.short	(.L_3 - .L_2)
	.align		4
.L_2:
        /*0010*/ 	.word	index@(_Z11rotateArrayPii)
        /*0014*/ 	.word	0x00000000


	//----- nvinfo : EIATTR_MIN_STACK_SIZE
	.align		4
.L_3:
        /*0018*/ 	.byte	0x04, 0x12
        /*001a*/ 	.short	(.L_5 - .L_4)
	.align		4
.L_4:
        /*001c*/ 	.word	index@(_Z11rotateArrayPii)
        /*0020*/ 	.word	0x00000000
.L_5:


//--------------------- .nv.compat                --------------------------
	.section	.nv.compat,"",@"SHT_CUDA_COMPAT_INFO"
	.align	4
        /*0000*/ 	.byte	0x02, 0x09, 0x00, 0x00, 0x02, 0x02, 0x01, 0x00, 0x02, 0x05, 0x05, 0x00, 0x03, 0x07, 0x01, 0x01
        /*0010*/ 	.byte	0x02, 0x03, 0x00, 0x00, 0x02, 0x06, 0x01, 0x00, 0x04, 0x0b, 0x08, 0x00, 0x09, 0x00, 0x00, 0x00
        /*0020*/ 	.byte	0x00, 0x00, 0x00, 0x00


//--------------------- .nv.info._Z11rotateArrayPii --------------------------
	.section	.nv.info._Z11rotateArrayPii,"",@"SHT_CUDA_INFO"
	.sectionflags	@""
	.align	4


	//----- nvinfo : EIATTR_CUDA_API_VERSION
	.align		4
        /*0000*/ 	.byte	0x04, 0x37
        /*0002*/ 	.short	(.L_7 - .L_6)
.L_6:
        /*0004*/ 	.word	0x00000082


	//----- nvinfo : EIATTR_KPARAM_INFO
	.align		4
.L_7:
        /*0008*/ 	.byte	0x04, 0x17
        /*000a*/ 	.short	(.L_9 - .L_8)
.L_8:
        /*000c*/ 	.word	0x00000000
        /*0010*/ 	.short	0x0001
        /*0012*/ 	.short	0x0008
        /*0014*/ 	.byte	0x00, 0xf0, 0x11, 0x00


	//----- nvinfo : EIATTR_KPARAM_INFO
	.align		4
.L_9:
        /*0018*/ 	.byte	0x04, 0x17
        /*001a*/ 	.short	(.L_11 - .L_10)
.L_10:
        /*001c*/ 	.word	0x00000000
        /*0020*/ 	.short	0x0000
        /*0022*/ 	.short	0x0000
        /*0024*/ 	.byte	0x00, 0xf5, 0x21, 0x00


	//----- nvinfo : EIATTR_SPARSE_MMA_MASK
	.align		4
.L_11:
        /*0028*/ 	.byte	0x03, 0x50
        /*002a*/ 	.short	0x0000


	//----- nvinfo : EIATTR_MAXREG_COUNT
	.align		4
        /*002c*/ 	.byte	0x03, 0x1b
        /*002e*/ 	.short	0x00ff


	//----- nvinfo : EIATTR_NUM_BARRIERS
	.align		4
        /*0030*/ 	.byte	0x02, 0x4c
        /*0032*/ 	.byte	0x01
	.zero		1


	//----- nvinfo : EIATTR_MERCURY_ISA_VERSION
	.align		4
        /*0034*/ 	.byte	0x03, 0x5f
        /*0036*/ 	.short	0x0101


	//----- nvinfo : EIATTR_VRC_CTA_INIT_COUNT
	.align		4
        /*0038*/ 	.byte	0x02, 0x4a
	.zero		1
	.zero		1


	//----- nvinfo : EIATTR_EXIT_INSTR_OFFSETS
	.align		4
        /*003c*/ 	.byte	0x04, 0x1c
        /*003e*/ 	.short	(.L_13 - .L_12)


	//   ....[0]....
.L_12:
        /*0040*/ 	.word	0x000001c0


	//----- nvinfo : EIATTR_CBANK_PARAM_SIZE
	.align		4
.L_13:
        /*0044*/ 	.byte	0x03, 0x19
        /*0046*/ 	.short	0x000c


	//----- nvinfo : EIATTR_PARAM_CBANK
	.align		4
        /*0048*/ 	.byte	0x04, 0x0a
        /*004a*/ 	.short	(.L_15 - .L_14)
	.align		4
.L_14:
        /*004c*/ 	.word	index@(.nv.constant0._Z11rotateArrayPii)
        /*0050*/ 	.short	0x0380
        /*0052*/ 	.short	0x000c


	//----- nvinfo : EIATTR_SW_WAR
	.align		4
.L_15:
        /*0054*/ 	.byte	0x04, 0x36
        /*0056*/ 	.short	(.L_17 - .L_16)
.L_16:
        /*0058*/ 	.word	0x00000008
.L_17:


//--------------------- .nv.callgraph             --------------------------
	.section	.nv.callgraph,"",@"SHT_CUDA_CALLGRAPH"
	.align	4
	.sectionentsize	8
	.align		4
        /*0000*/ 	.word	0x00000000
	.align		4
        /*0004*/ 	.word	0xffffffff
	.align		4
        /*0008*/ 	.word	0x00000000
	.align		4
        /*000c*/ 	.word	0xfffffffe
	.align		4
        /*0010*/ 	.word	0x00000000
	.align		4
        /*0014*/ 	.word	0xfffffffd
	.align		4
        /*0018*/ 	.word	0x00000000
	.align		4
        /*001c*/ 	.word	0xfffffffc


//--------------------- .text._Z11rotateArrayPii  --------------------------
	.section	.text._Z11rotateArrayPii,"ax",@progbits
	.align	128
        .global         _Z11rotateArrayPii
        .type           _Z11rotateArrayPii,@function
        .size           _Z11rotateArrayPii,(.L_x_1 - _Z11rotateArrayPii)
        .other          _Z11rotateArrayPii,@"STO_CUDA_ENTRY STV_DEFAULT"
_Z11rotateArrayPii:
.text._Z11rotateArrayPii:
[----:B------:R-:W-:Y:S01]  /*0000*/  LDC R1, c[0x0][0x37c] ;  /* 0x0000df00ff017b82 */ /* 0x000fe20000000800 */
[----:B------:R-:W0:Y:S01]  /*0010*/  LDCU UR6, c[0x0][0x388] ;  /* 0x00007100ff0677ac */ /* 0x000e220008000800 */
[----:B------:R-:W1:Y:S01]  /*0020*/  S2R R7, SR_TID.X ;  /* 0x0000000000077919 */ /* 0x000e620000002100 */
[----:B------:R-:W2:Y:S01]  /*0030*/  LDCU.64 UR4, c[0x0][0x358] ;  /* 0x00006b00ff0477ac */ /* 0x000ea20008000a00 */
[----:B0-----:R-:W0:Y:S01]  /*0040*/  I2F.U32.RP R4, UR6 ;  /* 0x0000000600047d06 */ /* 0x001e220008209000 */
[----:B------:R-:W-:-:S07]  /*0050*/  ISETP.NE.U32.AND P1, PT, RZ, UR6, PT ;  /* 0x00000006ff007c0c */ /* 0x000fce000bf25070 */
[----:B0-----:R-:W0:Y:S01]  /*0060*/  MUFU.RCP R4, R4 ;  /* 0x0000000400047308 */ /* 0x001e220000001000 */
[----:B-1----:R-:W-:Y:S02]  /*0070*/  IADD3 R0, PT, PT, R7, 0x1, RZ ;  /* 0x0000000107007810 */ /* 0x002fe40007ffe0ff */
[----:B0-----:R-:W-:-:S05]  /*0080*/  IADD3 R2, PT, PT, R4, 0xffffffe, RZ ;  /* 0x0ffffffe04027810 */ /* 0x001fca0007ffe0ff */
[----:B------:R0:W1:Y:S02]  /*0090*/  F2I.FTZ.U32.TRUNC.NTZ R3, R2 ;  /* 0x0000000200037305 */ /* 0x000064000021f000 */
[----:B0-----:R-:W-:Y:S01]  /*00a0*/  IMAD.MOV.U32 R2, RZ, RZ, RZ ;  /* 0x000000ffff027224 */ /* 0x001fe200078e00ff */
[----:B-1----:R-:W-:-:S05]  /*00b0*/  IADD3 R5, PT, PT, RZ, -R3, RZ ;  /* 0x80000003ff057210 */ /* 0x002fca0007ffe0ff */
[----:B------:R-:W-:-:S04]  /*00c0*/  IMAD R5, R5, UR6, RZ ;  /* 0x0000000605057c24 */ /* 0x000fc8000f8e02ff */
[----:B------:R-:W-:Y:S02]  /*00d0*/  IMAD.HI.U32 R3, R3, R5, R2 ;  /* 0x0000000503037227 */ /* 0x000fe400078e0002 */
[----:B------:R-:W0:Y:S04]  /*00e0*/  LDC.64 R4, c[0x0][0x380] ;  /* 0x0000e000ff047b82 */ /* 0x000e280000000a00 */
[----:B------:R-:W-:-:S04]  /*00f0*/  IMAD.HI.U32 R3, R3, R0, RZ ;  /* 0x0000000003037227 */ /* 0x000fc800078e00ff */
[----:B------:R-:W-:-:S04]  /*0100*/  IMAD.MOV R3, RZ, RZ, -R3 ;  /* 0x000000ffff037224 */ /* 0x000fc800078e0a03 */
[----:B------:R-:W-:-:S05]  /*0110*/  IMAD R3, R3, UR6, R0 ;  /* 0x0000000603037c24 */ /* 0x000fca000f8e0200 */
[----:B------:R-:W-:-:S13]  /*0120*/  ISETP.GE.U32.AND P0, PT, R3, UR6, PT ;  /* 0x0000000603007c0c */ /* 0x000fda000bf06070 */
[----:B------:R-:W-:-:S04]  /*0130*/  @P0 IADD3 R3, PT, PT, R3, -UR6, RZ ;  /* 0x8000000603030c10 */ /* 0x000fc8000fffe0ff */
[----:B------:R-:W-:-:S13]  /*0140*/  ISETP.GE.U32.AND P0, PT, R3, UR6, PT ;  /* 0x0000000603007c0c */ /* 0x000fda000bf06070 */
[----:B------:R-:W-:Y:S02]  /*0150*/  @P0 IADD3 R3, PT, PT, R3, -UR6, RZ ;  /* 0x8000000603030c10 */ /* 0x000fe4000fffe0ff */
[----:B------:R-:W-:-:S05]  /*0160*/  @!P1 LOP3.LUT R3, RZ, UR6, RZ, 0x33, !PT ;  /* 0x00000006ff039c12 */ /* 0x000fca000f8e33ff */
[----:B0-----:R-:W-:-:S06]  /*0170*/  IMAD.WIDE.U32 R2, R3, 0x4, R4 ;  /* 0x0000000403027825 */ /* 0x001fcc00078e0004 */
[----:B--2---:R-:W2:Y:S01]  /*0180*/  LDG.E R3, desc[UR4][R2.64] ;  /* 0x0000000402037981 */ /* 0x004ea2000c1e1900 */
[----:B------:R-:W-:Y:S01]  /*0190*/  IMAD.WIDE.U32 R4, R7, 0x4, R4 ;  /* 0x0000000407047825 */ /* 0x000fe200078e0004 */
[----:B------:R-:W-:Y:S06]  /*01a0*/  BAR.SYNC.DEFER_BLOCKING 0x0 ;  /* 0x0000000000007b1d */ /* 0x000fec0000010000 */
[----:B--2---:R-:W-:Y:S01]  /*01b0*/  STG.E desc[UR4][R4.64], R3 ;  /* 0x0000000304007986 */ /* 0x004fe2000c101904 */
[----:B------:R-:W-:Y:S05]  /*01c0*/  EXIT ;  /* 0x000000000000794d */ /* 0x000fea0003800000 */
.L_x_0:
[----:B------:R-:W-:-:S00]  /*01d0*/  BRA `(.L_x_0) ;  /* 0xfffffffc00fc7947 */ /* 0x000fc0000383ffff */
[----:B------:R-:W-:-:S00]  /*01e0*/  NOP ;  /* 0x0000000000007918 */ /* 0x000fc00000000000 */
        /* <DEDUP_REMOVED lines=9> */
.L_x_1:


//--------------------- .nv.shared.reserved.0     --------------------------
	.section	.nv.shared.reserved.0,"aw",@nobits
	.weak		__nv_reservedSMEM_offset_0_alias
	.size		__nv_reservedSMEM_offset_0_alias, 0, 64
	.other		__nv_reservedSMEM_offset_0_alias,@"STO_CUDA_RESERVED_SHARED STV_DEFAULT"
__nv_reservedSMEM_offset_0_alias:
	.zero		0
	.zero		64


//--------------------- .nv.constant0._Z11rotateArrayPii --------------------------
	.section	.nv.constant0._Z11rotateArrayPii,"a",@progbits
	.sectionflags	@""
	.align	4
.nv.constant0._Z11rotateArrayPii:
	.zero		908


//--------------------- SYMBOLS --------------------------

	.type		.nv.reservedSmem.offset0,@object
	.size		.nv.reservedSmem.offset0,0x4
